//
// Generated by NVIDIA NVVM Compiler
//
// Compiler Build ID: CL-36424714
// Cuda compilation tools, release 13.0, V13.0.88
// Based on NVVM 20.0.0
//

.version 9.0
.target sm_100
.address_size 64

	// .globl	_Z9matrixAddPKiS0_Pii

.visible .entry _Z9matrixAddPKiS0_Pii(
	.param .u64 .ptr .align 1 _Z9matrixAddPKiS0_Pii_param_0,
	.param .u64 .ptr .align 1 _Z9matrixAddPKiS0_Pii_param_1,
	.param .u64 .ptr .align 1 _Z9matrixAddPKiS0_Pii_param_2,
	.param .u32 _Z9matrixAddPKiS0_Pii_param_3
)
{
	.reg .pred 	%p<2>;
	.reg .b32 	%r<9>;
	.reg .b64 	%rd<11>;

	ld.param.u64 	%rd1, [_Z9matrixAddPKiS0_Pii_param_0];
	ld.param.u64 	%rd2, [_Z9matrixAddPKiS0_Pii_param_1];
	ld.param.u64 	%rd3, [_Z9matrixAddPKiS0_Pii_param_2];
	ld.param.u32 	%r2, [_Z9matrixAddPKiS0_Pii_param_3];
	mov.u32 	%r3, %ctaid.x;
	mov.u32 	%r4, %ntid.x;
	mov.u32 	%r5, %tid.x;
	mad.lo.s32 	%r1, %r3, %r4, %r5;
	setp.ge.s32 	%p1, %r1, %r2;
	@%p1 bra 	$L__BB0_2;
	cvta.to.global.u64 	%rd4, %rd1;
	cvta.to.global.u64 	%rd5, %rd2;
	cvta.to.global.u64 	%rd6, %rd3;
	mul.wide.s32 	%rd7, %r1, 4;
	add.s64 	%rd8, %rd4, %rd7;
	ld.global.u32 	%r6, [%rd8];
	add.s64 	%rd9, %rd5, %rd7;
	ld.global.u32 	%r7, [%rd9];
	add.s32 	%r8, %r7, %r6;
	add.s64 	%rd10, %rd6, %rd7;
	st.global.u32 	[%rd10], %r8;
$L__BB0_2:
	ret;

}


// ===== COMPILED SASS (sm_100) =====

	.target	sm_100

	.elftype	@"ET_EXEC"


//--------------------- .note.nv.tkinfo           --------------------------
	.section	.note.nv.tkinfo,"",@"SHT_NOTE"
	.sectionflags	@"SHF_NOTE_NV_TKINFO"
	.tkinfo
        /*0018*/ 	.word	0x00000002
        /*0030*/ 	.string	""
        /*0030*/ 	.string	"ptxas"
        /*0030*/ 	.string	"Cuda compilation tools, release 13.0, V13.0.88"
        /*0030*/ 	.string	"Build cuda_13.0.r13.0/compiler.36424714_0"
        /*0030*/ 	.string	"-arch sm_100 -m 64 "



//--------------------- .note.nv.cuinfo           --------------------------
	.section	.note.nv.cuinfo,"",@"SHT_NOTE"
	.sectionflags	@"SHF_NOTE_NV_CUINFO"
        /*0018*/ 	.short	0x0002
        /*001a*/ 	.short	0x0064
        /*001c*/ 	.short	0x0082
	.zero		2


//--------------------- .nv.info                  --------------------------
	.section	.nv.info,"",@"SHT_CUDA_INFO"
	.align	4


	//----- nvinfo : EIATTR_REGCOUNT
	.align		4
        /*0000*/ 	.byte	0x04, 0x2f
        /*0002*/ 	.short	(.L_1 - .L_0)
	.align		4
.L_0:
        /*0004*/ 	.word	index@(_Z9matrixAddPKiS0_Pii)
        /*0008*/ 	.word	0x0000000c


	//----- nvinfo : EIATTR_FRAME_SIZE
	.align		4
.L_1:
        /*000c*/ 	.byte	0x04, 0x11
        /*000e*/ 	.short	(.L_3 - .L_2)
	.align		4
.L_2:
        /*0010*/ 	.word	index@(_Z9matrixAddPKiS0_Pii)
        /*0014*/ 	.word	0x00000000


	//----- nvinfo : EIATTR_MIN_STACK_SIZE
	.align		4
.L_3:
        /*0018*/ 	.byte	0x04, 0x12
        /*001a*/ 	.short	(.L_5 - .L_4)
	.align		4
.L_4:
        /*001c*/ 	.word	index@(_Z9matrixAddPKiS0_Pii)
        /*0020*/ 	.word	0x00000000
.L_5:


//--------------------- .nv.compat                --------------------------
	.section	.nv.compat,"",@"SHT_CUDA_COMPAT_INFO"
	.align	4
        /*0000*/ 	.byte	0x02, 0x09, 0x00, 0x00, 0x02, 0x02, 0x01, 0x00, 0x02, 0x05, 0x05, 0x00, 0x03, 0x07, 0x01, 0x01
        /*0010*/ 	.byte	0x02, 0x03, 0x00, 0x00, 0x02, 0x06, 0x01, 0x00, 0x04, 0x0b, 0x08, 0x00, 0x09, 0x00, 0x00, 0x00
        /*0020*/ 	.byte	0x00, 0x00, 0x00, 0x00


//--------------------- .nv.info._Z9matrixAddPKiS0_Pii --------------------------
	.section	.nv.info._Z9matrixAddPKiS0_Pii,"",@"SHT_CUDA_INFO"
	.sectionflags	@""
	.align	4


	//----- nvinfo : EIATTR_CUDA_API_VERSION
	.align		4
        /*0000*/ 	.byte	0x04, 0x37
        /*0002*/ 	.short	(.L_7 - .L_6)
.L_6:
        /*0004*/ 	.word	0x00000082


	//----- nvinfo : EIATTR_KPARAM_INFO
	.align		4
.L_7:
        /*0008*/ 	.byte	0x04, 0x17
        /*000a*/ 	.short	(.L_9 - .L_8)
.L_8:
        /*000c*/ 	.word	0x00000000
        /*0010*/ 	.short	0x0003
        /*0012*/ 	.short	0x0018
        /*0014*/ 	.byte	0x00, 0xf0, 0x11, 0x00


	//----- nvinfo : EIATTR_KPARAM_INFO
	.align		4
.L_9:
        /*0018*/ 	.byte	0x04, 0x17
        /*001a*/ 	.short	(.L_11 - .L_10)
.L_10:
        /*001c*/ 	.word	0x00000000
        /*0020*/ 	.short	0x0002
        /*0022*/ 	.short	0x0010
        /*0024*/ 	.byte	0x00, 0xf5, 0x21, 0x00


	//----- nvinfo : EIATTR_KPARAM_INFO
	.align		4
.L_11:
        /*0028*/ 	.byte	0x04, 0x17
        /*002a*/ 	.short	(.L_13 - .L_12)
.L_12:
        /*002c*/ 	.word	0x00000000
        /*0030*/ 	.short	0x0001
        /*0032*/ 	.short	0x0008
        /*0034*/ 	.byte	0x00, 0xf5, 0x21, 0x00


	//----- nvinfo : EIATTR_KPARAM_INFO
	.align		4
.L_13:
        /*0038*/ 	.byte	0x04, 0x17
        /*003a*/ 	.short	(.L_15 - .L_14)
.L_14:
        /*003c*/ 	.word	0x00000000
        /*0040*/ 	.short	0x0000
        /*0042*/ 	.short	0x0000
        /*0044*/ 	.byte	0x00, 0xf5, 0x21, 0x00


	//----- nvinfo : EIATTR_SPARSE_MMA_MASK
	.align		4
.L_15:
        /*0048*/ 	.byte	0x03, 0x50
        /*004a*/ 	.short	0x0000


	//----- nvinfo : EIATTR_MAXREG_COUNT
	.align		4
        /*004c*/ 	.byte	0x03, 0x1b
        /*004e*/ 	.short	0x00ff


	//----- nvinfo : EIATTR_MERCURY_ISA_VERSION
	.align		4
        /*0050*/ 	.byte	0x03, 0x5f
        /*0052*/ 	.short	0x0101


	//----- nvinfo : EIATTR_VRC_CTA_INIT_COUNT
	.align		4
        /*0054*/ 	.byte	0x02, 0x4a
	.zero		1
	.zero		1


	//----- nvinfo : EIATTR_EXIT_INSTR_OFFSETS
	.align		4
        /*0058*/ 	.byte	0x04, 0x1c
        /*005a*/ 	.short	(.L_17 - .L_16)


	//   ....[0]....
.L_16:
        /*005c*/ 	.word	0x00000070


	//   ....[1]....
        /*0060*/ 	.word	0x00000130


	//----- nvinfo : EIATTR_CBANK_PARAM_SIZE
	.align		4
.L_17:
        /*0064*/ 	.byte	0x03, 0x19
        /*0066*/ 	.short	0x001c


	//----- nvinfo : EIATTR_PARAM_CBANK
	.align		4
        /*0068*/ 	.byte	0x04, 0x0a
        /*006a*/ 	.short	(.L_19 - .L_18)
	.align		4
.L_18:
        /*006c*/ 	.word	index@(.nv.constant0._Z9matrixAddPKiS0_Pii)
        /*0070*/ 	.short	0x0380
        /*0072*/ 	.short	0x001c


	//----- nvinfo : EIATTR_SW_WAR
	.align		4
.L_19:
        /*0074*/ 	.byte	0x04, 0x36
        /*0076*/ 	.short	(.L_21 - .L_20)
.L_20:
        /*0078*/ 	.word	0x00000008
.L_21:


//--------------------- .nv.callgraph             --------------------------
	.section	.nv.callgraph,"",@"SHT_CUDA_CALLGRAPH"
	.align	4
	.sectionentsize	8
	.align		4
        /*0000*/ 	.word	0x00000000
	.align		4
        /*0004*/ 	.word	0xffffffff
	.align		4
        /*0008*/ 	.word	0x00000000
	.align		4
        /*000c*/ 	.word	0xfffffffe
	.align		4
        /*0010*/ 	.word	0x00000000
	.align		4
        /*0014*/ 	.word	0xfffffffd
	.align		4
        /*0018*/ 	.word	0x00000000
	.align		4
        /*001c*/ 	.word	0xfffffffc


//--------------------- .text._Z9matrixAddPKiS0_Pii --------------------------
	.section	.text._Z9matrixAddPKiS0_Pii,"ax",@progbits
	.align	128
        .global         _Z9matrixAddPKiS0_Pii
        .type           _Z9matrixAddPKiS0_Pii,@function
        .size           _Z9matrixAddPKiS0_Pii,(.L_x_1 - _Z9matrixAddPKiS0_Pii)
        .other          _Z9matrixAddPKiS0_Pii,@"STO_CUDA_ENTRY STV_DEFAULT"
_Z9matrixAddPKiS0_Pii:
.text._Z9matrixAddPKiS0_Pii:
[----:B------:R-:W-:Y:S01]  /*0000*/  LDC R1, c[0x0][0x37c] ;  /* 0x0000df00ff017b82 */ /* 0x000fe20000000800 */
[----:B------:R-:W0:Y:S07]  /*0010*/  S2R R0, SR_TID.X ;  /* 0x0000000000007919 */ /* 0x000e2e0000002100 */
[----:B------:R-:W0:Y:S01]  /*0020*/  S2UR UR4, SR_CTAID.X ;  /* 0x00000000000479c3 */ /* 0x000e220000002500 */
[----:B------:R-:W1:Y:S07]  /*0030*/  LDCU UR5, c[0x0][0x398] ;  /* 0x00007300ff0577ac */ /* 0x000e6e0008000800 */
[----:B------:R-:W0:Y:S02]  /*0040*/  LDC R9, c[0x0][0x360] ;  /* 0x0000d800ff097b82 */ /* 0x000e240000000800 */
[----:B0-----:R-:W-:-:S05]  /*0050*/  IMAD R9, R9, UR4, R0 ;  /* 0x0000000409097c24 */ /* 0x001fca000f8e0200 */
[----:B-1----:R-:W-:-:S13]  /*0060*/  ISETP.GE.AND P0, PT, R9, UR5, PT ;  /* 0x0000000509007c0c */ /* 0x002fda000bf06270 */
[----:B------:R-:W-:Y:S05]  /*0070*/  @P0 EXIT ;  /* 0x000000000000094d */ /* 0x000fea0003800000 */
[----:B------:R-:W0:Y:S01]  /*0080*/  LDC.64 R2, c[0x0][0x380] ;  /* 0x0000e000ff027b82 */ /* 0x000e220000000a00 */
[----:B------:R-:W1:Y:S07]  /*0090*/  LDCU.64 UR4, c[0x0][0x358] ;  /* 0x00006b00ff0477ac */ /* 0x000e6e0008000a00 */
[----:B------:R-:W2:Y:S08]  /*00a0*/  LDC.64 R4, c[0x0][0x388] ;  /* 0x0000e200ff047b82 */ /* 0x000eb00000000a00 */
[----:B------:R-:W3:Y:S01]  /*00b0*/  LDC.64 R6, c[0x0][0x390] ;  /* 0x0000e400ff067b82 */ /* 0x000ee20000000a00 */
[----:B0-----:R-:W-:-:S06]  /*00c0*/  IMAD.WIDE R2, R9, 0x4, R2 ;  /* 0x0000000409027825 */ /* 0x001fcc00078e0202 */
[----:B-1----:R-:W4:Y:S01]  /*00d0*/  LDG.E R2, desc[UR4][R2.64] ;  /* 0x0000000402027981 */ /* 0x002f22000c1e1900 */
[----:B--2---:R-:W-:-:S06]  /*00e0*/  IMAD.WIDE R4, R9, 0x4, R4 ;  /* 0x0000000409047825 */ /* 0x004fcc00078e0204 */
[----:B------:R-:W4:Y:S01]  /*00f0*/  LDG.E R5, desc[UR4][R4.64] ;  /* 0x0000000404057981 */ /* 0x000f22000c1e1900 */
[----:B---3--:R-:W-:Y:S01]  /*0100*/  IMAD.WIDE R6, R9, 0x4, R6 ;  /* 0x0000000409067825 */ /* 0x008fe200078e0206 */
[----:B----4-:R-:W-:-:S05]  /*0110*/  IADD3 R9, PT, PT, R2, R5, RZ ;  /* 0x0000000502097210 */ /* 0x010fca0007ffe0ff */
[----:B------:R-:W-:Y:S01]  /*0120*/  STG.E desc[UR4][R6.64], R9 ;  /* 0x0000000906007986 */ /* 0x000fe2000c101904 */
[----:B------:R-:W-:Y:S05]  /*0130*/  EXIT ;  /* 0x000000000000794d */ /* 0x000fea0003800000 */
.L_x_0:
[----:B------:R-:W-:-:S00]  /*0140*/  BRA `(.L_x_0) ;  /* 0xfffffffc00fc7947 */ /* 0x000fc0000383ffff */
[----:B------:R-:W-:-:S00]  /*0150*/  NOP ;  /* 0x0000000000007918 */ /* 0x000fc00000000000 */
        /* <DEDUP_REMOVED lines=10> */
.L_x_1:


//--------------------- .nv.shared.reserved.0     --------------------------
	.section	.nv.shared.reserved.0,"aw",@nobits
	.weak		__nv_reservedSMEM_offset_0_alias
	.size		__nv_reservedSMEM_offset_0_alias, 0, 64
	.other		__nv_reservedSMEM_offset_0_alias,@"STO_CUDA_RESERVED_SHARED STV_DEFAULT"
__nv_reservedSMEM_offset_0_alias:
	.zero		0
	.zero		64


//--------------------- .nv.constant0._Z9matrixAddPKiS0_Pii --------------------------
	.section	.nv.constant0._Z9matrixAddPKiS0_Pii,"a",@progbits
	.sectionflags	@""
	.align	4
.nv.constant0._Z9matrixAddPKiS0_Pii:
	.zero		924


//--------------------- SYMBOLS --------------------------

	.type		.nv.reservedSmem.offset0,@object
	.size		.nv.reservedSmem.offset0,0x4
